	.headerflags	@"EF_CUDA_TEXMODE_UNIFIED EF_CUDA_64BIT_ADDRESS EF_CUDA_ACCELERATORS EF_CUDA_SM90 EF_CUDA_VIRTUAL_SM(EF_CUDA_SM90)"
	.elftype	@"ET_EXEC"


//--------------------- .nv.info                  --------------------------
	.section	.nv.info,"",@"SHT_CUDA_INFO"
	.align	4


	//----- nvinfo : EIATTR_REGCOUNT
	.align		4
        /*0000*/ 	.byte	0x04, 0x2f
        /*0002*/ 	.short	(.L_3 - .L_2)
	.align		4
.L_2:
        /*0004*/ 	.word	index@(triton_poi_fused__native_batch_norm_legit_no_training__unsafe_index_add_convolution_hardtanh_mul_sub_14)
        /*0008*/ 	.word	0x0000002f


	//----- nvinfo : EIATTR_MIN_STACK_SIZE
	.align		4
.L_3:
        /*000c*/ 	.byte	0x04, 0x12
        /*000e*/ 	.short	(.L_5 - .L_4)
	.align		4
.L_4:
        /*0010*/ 	.word	index@(triton_poi_fused__native_batch_norm_legit_no_training__unsafe_index_add_convolution_hardtanh_mul_sub_14)
        /*0014*/ 	.word	0x00000000


	//----- nvinfo : EIATTR_FRAME_SIZE
	.align		4
.L_5:
        /*0018*/ 	.byte	0x04, 0x11
        /*001a*/ 	.short	(.L_7 - .L_6)
	.align		4
.L_6:
        /*001c*/ 	.word	index@(triton_poi_fused__native_batch_norm_legit_no_training__unsafe_index_add_convolution_hardtanh_mul_sub_14)
        /*0020*/ 	.word	0x00000000


	//----- nvinfo : EIATTR_MIN_STACK_SIZE
	.align		4
.L_7:
        /*0024*/ 	.byte	0x04, 0x12
        /*0026*/ 	.short	(.L_9 - .L_8)
	.align		4
.L_8:
        /*0028*/ 	.word	index@(triton_poi_fused__native_batch_norm_legit_no_training__unsafe_index_add_convolution_hardtanh_mul_sub_14)
        /*002c*/ 	.word	0x00000000
.L_9:


//--------------------- .nv.info.triton_poi_fused__native_batch_norm_legit_no_training__unsafe_index_add_convolution_hardtanh_mul_sub_14 --------------------------
	.section	.nv.info.triton_poi_fused__native_batch_norm_legit_no_training__unsafe_index_add_convolution_hardtanh_mul_sub_14,"",@"SHT_CUDA_INFO"
	.sectionflags	@""
	.align	4


	//----- nvinfo : EIATTR_CUDA_API_VERSION
	.align		4
        /*0000*/ 	.byte	0x04, 0x37
        /*0002*/ 	.short	(.L_11 - .L_10)
.L_10:
        /*0004*/ 	.word	0x0000007c


	//----- nvinfo : EIATTR_KPARAM_INFO
	.align		4
.L_11:
        /*0008*/ 	.byte	0x04, 0x17
        /*000a*/ 	.short	(.L_13 - .L_12)
.L_12:
        /*000c*/ 	.word	0x00000000
        /*0010*/ 	.short	0x0017
        /*0012*/ 	.short	0x00b8
        /*0014*/ 	.byte	0x00, 0xf0, 0x11, 0x00


	//----- nvinfo : EIATTR_KPARAM_INFO
	.align		4
.L_13:
        /*0018*/ 	.byte	0x04, 0x17
        /*001a*/ 	.short	(.L_15 - .L_14)
.L_14:
        /*001c*/ 	.word	0x00000000
        /*0020*/ 	.short	0x0016
        /*0022*/ 	.short	0x00b0
        /*0024*/ 	.byte	0x00, 0xf4, 0x21, 0x00


	//----- nvinfo : EIATTR_KPARAM_INFO
	.align		4
.L_15:
        /*0028*/ 	.byte	0x04, 0x17
        /*002a*/ 	.short	(.L_17 - .L_16)
.L_16:
        /*002c*/ 	.word	0x00000000
        /*0030*/ 	.short	0x0015
        /*0032*/ 	.short	0x00a8
        /*0034*/ 	.byte	0x00, 0xf4, 0x21, 0x00


	//----- nvinfo : EIATTR_KPARAM_INFO
	.align		4
.L_17:
        /*0038*/ 	.byte	0x04, 0x17
        /*003a*/ 	.short	(.L_19 - .L_18)
.L_18:
        /*003c*/ 	.word	0x00000000
        /*0040*/ 	.short	0x0014
        /*0042*/ 	.short	0x00a0
        /*0044*/ 	.byte	0x00, 0xf4, 0x21, 0x00


	//----- nvinfo : EIATTR_KPARAM_INFO
	.align		4
.L_19:
        /*0048*/ 	.byte	0x04, 0x17
        /*004a*/ 	.short	(.L_21 - .L_20)
.L_20:
        /*004c*/ 	.word	0x00000000
        /*0050*/ 	.short	0x0013
        /*0052*/ 	.short	0x0098
        /*0054*/ 	.byte	0x00, 0xf4, 0x21, 0x00


	//----- nvinfo : EIATTR_KPARAM_INFO
	.align		4
.L_21:
        /*0058*/ 	.byte	0x04, 0x17
        /*005a*/ 	.short	(.L_23 - .L_22)
.L_22:
        /*005c*/ 	.word	0x00000000
        /*0060*/ 	.short	0x0012
        /*0062*/ 	.short	0x0090
        /*0064*/ 	.byte	0x00, 0xf4, 0x21, 0x00


	//----- nvinfo : EIATTR_KPARAM_INFO
	.align		4
.L_23:
        /*0068*/ 	.byte	0x04, 0x17
        /*006a*/ 	.short	(.L_25 - .L_24)
.L_24:
        /*006c*/ 	.word	0x00000000
        /*0070*/ 	.short	0x0011
        /*0072*/ 	.short	0x0088
        /*0074*/ 	.byte	0x00, 0xf4, 0x21, 0x00


	//----- nvinfo : EIATTR_KPARAM_INFO
	.align		4
.L_25:
        /*0078*/ 	.byte	0x04, 0x17
        /*007a*/ 	.short	(.L_27 - .L_26)
.L_26:
        /*007c*/ 	.word	0x00000000
        /*0080*/ 	.short	0x0010
        /*0082*/ 	.short	0x0080
        /*0084*/ 	.byte	0x00, 0xf4, 0x21, 0x00


	//----- nvinfo : EIATTR_KPARAM_INFO
	.align		4
.L_27:
        /*0088*/ 	.byte	0x04, 0x17
        /*008a*/ 	.short	(.L_29 - .L_28)
.L_28:
        /*008c*/ 	.word	0x00000000
        /*0090*/ 	.short	0x000f
        /*0092*/ 	.short	0x0078
        /*0094*/ 	.byte	0x00, 0xf4, 0x21, 0x00


	//----- nvinfo : EIATTR_KPARAM_INFO
	.align		4
.L_29:
        /*0098*/ 	.byte	0x04, 0x17
        /*009a*/ 	.short	(.L_31 - .L_30)
.L_30:
        /*009c*/ 	.word	0x00000000
        /*00a0*/ 	.short	0x000e
        /*00a2*/ 	.short	0x0070
        /*00a4*/ 	.byte	0x00, 0xf4, 0x21, 0x00


	//----- nvinfo : EIATTR_KPARAM_INFO
	.align		4
.L_31:
        /*00a8*/ 	.byte	0x04, 0x17
        /*00aa*/ 	.short	(.L_33 - .L_32)
.L_32:
        /*00ac*/ 	.word	0x00000000
        /*00b0*/ 	.short	0x000d
        /*00b2*/ 	.short	0x0068
        /*00b4*/ 	.byte	0x00, 0xf4, 0x21, 0x00


	//----- nvinfo : EIATTR_KPARAM_INFO
	.align		4
.L_33:
        /*00b8*/ 	.byte	0x04, 0x17
        /*00ba*/ 	.short	(.L_35 - .L_34)
.L_34:
        /*00bc*/ 	.word	0x00000000
        /*00c0*/ 	.short	0x000c
        /*00c2*/ 	.short	0x0060
        /*00c4*/ 	.byte	0x00, 0xf4, 0x21, 0x00


	//----- nvinfo : EIATTR_KPARAM_INFO
	.align		4
.L_35:
        /*00c8*/ 	.byte	0x04, 0x17
        /*00ca*/ 	.short	(.L_37 - .L_36)
.L_36:
        /*00cc*/ 	.word	0x00000000
        /*00d0*/ 	.short	0x000b
        /*00d2*/ 	.short	0x0058
        /*00d4*/ 	.byte	0x00, 0xf4, 0x21, 0x00


	//----- nvinfo : EIATTR_KPARAM_INFO
	.align		4
.L_37:
        /*00d8*/ 	.byte	0x04, 0x17
        /*00da*/ 	.short	(.L_39 - .L_38)
.L_38:
        /*00dc*/ 	.word	0x00000000
        /*00e0*/ 	.short	0x000a
        /*00e2*/ 	.short	0x0050
        /*00e4*/ 	.byte	0x00, 0xf4, 0x21, 0x00


	//----- nvinfo : EIATTR_KPARAM_INFO
	.align		4
.L_39:
        /*00e8*/ 	.byte	0x04, 0x17
        /*00ea*/ 	.short	(.L_41 - .L_40)
.L_40:
        /*00ec*/ 	.word	0x00000000
        /*00f0*/ 	.short	0x0009
        /*00f2*/ 	.short	0x0048
        /*00f4*/ 	.byte	0x00, 0xf4, 0x21, 0x00


	//----- nvinfo : EIATTR_KPARAM_INFO
	.align		4
.L_41:
        /*00f8*/ 	.byte	0x04, 0x17
        /*00fa*/ 	.short	(.L_43 - .L_42)
.L_42:
        /*00fc*/ 	.word	0x00000000
        /*0100*/ 	.short	0x0008
        /*0102*/ 	.short	0x0040
        /*0104*/ 	.byte	0x00, 0xf4, 0x21, 0x00


	//----- nvinfo : EIATTR_KPARAM_INFO
	.align		4
.L_43:
        /*0108*/ 	.byte	0x04, 0x17
        /*010a*/ 	.short	(.L_45 - .L_44)
.L_44:
        /*010c*/ 	.word	0x00000000
        /*0110*/ 	.short	0x0007
        /*0112*/ 	.short	0x0038
        /*0114*/ 	.byte	0x00, 0xf4, 0x21, 0x00


	//----- nvinfo : EIATTR_KPARAM_INFO
	.align		4
.L_45:
        /*0118*/ 	.byte	0x04, 0x17
        /*011a*/ 	.short	(.L_47 - .L_46)
.L_46:
        /*011c*/ 	.word	0x00000000
        /*0120*/ 	.short	0x0006
        /*0122*/ 	.short	0x0030
        /*0124*/ 	.byte	0x00, 0xf4, 0x21, 0x00


	//----- nvinfo : EIATTR_KPARAM_INFO
	.align		4
.L_47:
        /*0128*/ 	.byte	0x04, 0x17
        /*012a*/ 	.short	(.L_49 - .L_48)
.L_48:
        /*012c*/ 	.word	0x00000000
        /*0130*/ 	.short	0x0005
        /*0132*/ 	.short	0x0028
        /*0134*/ 	.byte	0x00, 0xf4, 0x21, 0x00


	//----- nvinfo : EIATTR_KPARAM_INFO
	.align		4
.L_49:
        /*0138*/ 	.byte	0x04, 0x17
        /*013a*/ 	.short	(.L_51 - .L_50)
.L_50:
        /*013c*/ 	.word	0x00000000
        /*0140*/ 	.short	0x0004
        /*0142*/ 	.short	0x0020
        /*0144*/ 	.byte	0x00, 0xf4, 0x21, 0x00


	//----- nvinfo : EIATTR_KPARAM_INFO
	.align		4
.L_51:
        /*0148*/ 	.byte	0x04, 0x17
        /*014a*/ 	.short	(.L_53 - .L_52)
.L_52:
        /*014c*/ 	.word	0x00000000
        /*0150*/ 	.short	0x0003
        /*0152*/ 	.short	0x0018
        /*0154*/ 	.byte	0x00, 0xf4, 0x21, 0x00


	//----- nvinfo : EIATTR_KPARAM_INFO
	.align		4
.L_53:
        /*0158*/ 	.byte	0x04, 0x17
        /*015a*/ 	.short	(.L_55 - .L_54)
.L_54:
        /*015c*/ 	.word	0x00000000
        /*0160*/ 	.short	0x0002
        /*0162*/ 	.short	0x0010
        /*0164*/ 	.byte	0x00, 0xf4, 0x21, 0x00


	//----- nvinfo : EIATTR_KPARAM_INFO
	.align		4
.L_55:
        /*0168*/ 	.byte	0x04, 0x17
        /*016a*/ 	.short	(.L_57 - .L_56)
.L_56:
        /*016c*/ 	.word	0x00000000
        /*0170*/ 	.short	0x0001
        /*0172*/ 	.short	0x0008
        /*0174*/ 	.byte	0x00, 0xf4, 0x21, 0x00


	//----- nvinfo : EIATTR_KPARAM_INFO
	.align		4
.L_57:
        /*0178*/ 	.byte	0x04, 0x17
        /*017a*/ 	.short	(.L_59 - .L_58)
.L_58:
        /*017c*/ 	.word	0x00000000
        /*0180*/ 	.short	0x0000
        /*0182*/ 	.short	0x0000
        /*0184*/ 	.byte	0x00, 0xf4, 0x21, 0x00


	//----- nvinfo : EIATTR_SPARSE_MMA_MASK
	.align		4
.L_59:
        /*0188*/ 	.byte	0x03, 0x50
        /*018a*/ 	.short	0x0000


	//----- nvinfo : EIATTR_MAXREG_COUNT
	.align		4
        /*018c*/ 	.byte	0x03, 0x1b
        /*018e*/ 	.short	0x00ff


	//----- nvinfo : EIATTR_EXIT_INSTR_OFFSETS
	.align		4
        /*0190*/ 	.byte	0x04, 0x1c
        /*0192*/ 	.short	(.L_61 - .L_60)


	//   ....[0]....
.L_60:
        /*0194*/ 	.word	0x00000f70


	//   ....[1]....
        /*0198*/ 	.word	0x00000f90


	//----- nvinfo : EIATTR_REQNTID
	.align		4
.L_61:
        /*019c*/ 	.byte	0x04, 0x10
        /*019e*/ 	.short	(.L_63 - .L_62)
.L_62:
        /*01a0*/ 	.word	0x00000080
        /*01a4*/ 	.word	0x00000001
        /*01a8*/ 	.word	0x00000001


	//----- nvinfo : EIATTR_CBANK_PARAM_SIZE
	.align		4
.L_63:
        /*01ac*/ 	.byte	0x03, 0x19
        /*01ae*/ 	.short	0x00bc


	//----- nvinfo : EIATTR_PARAM_CBANK
	.align		4
        /*01b0*/ 	.byte	0x04, 0x0a
        /*01b2*/ 	.short	(.L_65 - .L_64)
	.align		4
.L_64:
        /*01b4*/ 	.word	index@(.nv.constant0.triton_poi_fused__native_batch_norm_legit_no_training__unsafe_index_add_convolution_hardtanh_mul_sub_14)
        /*01b8*/ 	.short	0x0210
        /*01ba*/ 	.short	0x00bc


	//----- nvinfo : EIATTR_SW_WAR
	.align		4
.L_65:
        /*01bc*/ 	.byte	0x04, 0x36
        /*01be*/ 	.short	(.L_67 - .L_66)
.L_66:
        /*01c0*/ 	.word	0x00000008
.L_67:


//--------------------- .nv.callgraph             --------------------------
	.section	.nv.callgraph,"",@"SHT_CUDA_CALLGRAPH"
	.align	4
	.sectionentsize	8
	.align		4
        /*0000*/ 	.word	0x00000000
	.align		4
        /*0004*/ 	.word	0xffffffff
	.align		4
        /*0008*/ 	.word	0x00000000
	.align		4
        /*000c*/ 	.word	0xfffffffe
	.align		4
        /*0010*/ 	.word	0x00000000
	.align		4
        /*0014*/ 	.word	0xfffffffd
	.align		4
        /*0018*/ 	.word	0x00000000
	.align		4
        /*001c*/ 	.word	0xfffffffc


//--------------------- .nv.constant4             --------------------------
	.section	.nv.constant4,"a",@progbits
	.align	8
	.align		8
.nv.constant4:
        /*0000*/ 	.dword	_$_str
	.align		8
        /*0008*/ 	.dword	_$_str_$_2


//--------------------- .text.triton_poi_fused__native_batch_norm_legit_no_training__unsafe_index_add_convolution_hardtanh_mul_sub_14 --------------------------
	.section	.text.triton_poi_fused__native_batch_norm_legit_no_training__unsafe_index_add_convolution_hardtanh_mul_sub_14,"ax",@progbits
	.align	128
        .global         triton_poi_fused__native_batch_norm_legit_no_training__unsafe_index_add_convolution_hardtanh_mul_sub_14
        .type           triton_poi_fused__native_batch_norm_legit_no_training__unsafe_index_add_convolution_hardtanh_mul_sub_14,@function
        .size           triton_poi_fused__native_batch_norm_legit_no_training__unsafe_index_add_convolution_hardtanh_mul_sub_14,(.L_x_1 - triton_poi_fused__native_batch_norm_legit_no_training__unsafe_index_add_convolution_hardtanh_mul_sub_14)
        .other          triton_poi_fused__native_batch_norm_legit_no_training__unsafe_index_add_convolution_hardtanh_mul_sub_14,@"STO_CUDA_ENTRY STV_DEFAULT"
triton_poi_fused__native_batch_norm_legit_no_training__unsafe_index_add_convolution_hardtanh_mul_sub_14:
.text.triton_poi_fused__native_batch_norm_legit_no_training__unsafe_index_add_convolution_hardtanh_mul_sub_14:
[----:B------:R-:W0:Y:S01]  /*0000*/  LDC R1, c[0x0][0x28] ;  /* 0x00000a00ff017b82 */ /* 0x000e220000000800 */
[----:B------:R-:W1:Y:S07]  /*0010*/  S2R R0, SR_TID.X ;  /* 0x0000000000007919 */ /* 0x000e6e0000002100 */
[----:B------:R-:W2:Y:S01]  /*0020*/  LDC.64 R4, c[0x0][0x228] ;  /* 0x00008a00ff047b82 */ /* 0x000ea20000000a00 */
[----:B------:R-:W-:Y:S01]  /*0030*/  CS2R R24, SRZ ;  /* 0x0000000000187805 */ /* 0x000fe2000001ff00 */
[----:B------:R-:W-:Y:S01]  /*0040*/  ULDC.64 UR4, c[0x0][0x208] ;  /* 0x0000820000047ab9 */ /* 0x000fe20000000a00 */
[----:B------:R-:W3:Y:S05]  /*0050*/  S2R R23, SR_CTAID.X ;  /* 0x0000000000177919 */ /* 0x000eea0000002500 */
[----:B------:R-:W4:Y:S08]  /*0060*/  LDC.64 R8, c[0x0][0x230] ;  /* 0x00008c00ff087b82 */ /* 0x000f300000000a00 */
[----:B------:R-:W5:Y:S01]  /*0070*/  LDC.64 R10, c[0x0][0x250] ;  /* 0x00009400ff0a7b82 */ /* 0x000f620000000a00 */
[----:B------:R-:W-:-:S02]  /*0080*/  CS2R R16, SRZ ;  /* 0x0000000000107805 */ /* 0x000fc4000001ff00 */
[----:B------:R-:W-:Y:S02]  /*0090*/  CS2R R18, SRZ ;  /* 0x0000000000127805 */ /* 0x000fe4000001ff00 */
[----:B------:R-:W-:-:S03]  /*00a0*/  CS2R R26, SRZ ;  /* 0x00000000001a7805 */ /* 0x000fc6000001ff00 */
[----:B------:R-:W4:Y:S01]  /*00b0*/  LDC.64 R20, c[0x0][0x240] ;  /* 0x00009000ff147b82 */ /* 0x000f220000000a00 */
[----:B------:R-:W-:Y:S02]  /*00c0*/  CS2R R12, SRZ ;  /* 0x00000000000c7805 */ /* 0x000fe4000001ff00 */
[----:B------:R-:W-:Y:S01]  /*00d0*/  CS2R R14, SRZ ;  /* 0x00000000000e7805 */ /* 0x000fe2000001ff00 */
[----:B------:R-:W-:Y:S01]  /*00e0*/  ULDC.64 UR6, c[0x0][0x238] ;  /* 0x00008e0000067ab9 */ /* 0x000fe20000000a00 */
[----:B-1----:R-:W-:-:S03]  /*00f0*/  IMAD.SHL.U32 R0, R0, 0x2, RZ ;  /* 0x0000000200007824 */ /* 0x002fc600078e00ff */
[----:B------:R-:W1:Y:S02]  /*0100*/  LDC.64 R36, c[0x0][0x280] ;  /* 0x0000a000ff247b82 */ /* 0x000e640000000a00 */
[----:B------:R-:W-:-:S06]  /*0110*/  LOP3.LUT R0, R0, 0xfe, RZ, 0xc0, !PT ;  /* 0x000000fe00007812 */ /* 0x000fcc00078ec0ff */
[----:B------:R-:W1:Y:S01]  /*0120*/  LDC.64 R38, c[0x0][0x260] ;  /* 0x00009800ff267b82 */ /* 0x000e620000000a00 */
[----:B---3--:R-:W-:-:S05]  /*0130*/  IMAD R2, R23, 0x100, R0 ;  /* 0x0000010017027824 */ /* 0x008fca00078e0200 */
[----:B------:R-:W-:Y:S02]  /*0140*/  SHF.R.S32.HI R3, RZ, 0x1f, R2 ;  /* 0x0000001fff037819 */ /* 0x000fe40000011402 */
[----:B------:R-:W-:Y:S01]  /*0150*/  ISETP.GE.AND P0, PT, R2, 0x100, PT ;  /* 0x000001000200780c */ /* 0x000fe20003f06270 */
[----:B------:R-:W3:Y:S01]  /*0160*/  LDC.64 R34, c[0x0][0x2a0] ;  /* 0x0000a800ff227b82 */ /* 0x000ee20000000a00 */
[----:B------:R-:W-:-:S04]  /*0170*/  LEA.HI R3, R3, R2, RZ, 0x2 ;  /* 0x0000000203037211 */ /* 0x000fc800078f10ff */
[----:B------:R-:W-:Y:S02]  /*0180*/  SHF.R.S32.HI R6, RZ, 0x2, R3 ;  /* 0x00000002ff067819 */ /* 0x000fe40000011403 */
[----:B------:R-:W-:Y:S01]  /*0190*/  LOP3.LUT R3, R3, 0xfffffffc, RZ, 0xc0, !PT ;  /* 0xfffffffc03037812 */ /* 0x000fe200078ec0ff */
[----:B------:R-:W1:Y:S01]  /*01a0*/  LDC.64 R32, c[0x0][0x2a8] ;  /* 0x0000aa00ff207b82 */ /* 0x000e620000000a00 */
[----:B------:R-:W-:-:S03]  /*01b0*/  LEA.HI R0, R6, R6, RZ, 0x2 ;  /* 0x0000000606007211 */ /* 0x000fc600078f10ff */
[----:B------:R-:W-:Y:S01]  /*01c0*/  IMAD.IADD R28, R2, 0x1, -R3 ;  /* 0x00000001021c7824 */ /* 0x000fe200078e0a03 */
[----:B------:R-:W-:-:S04]  /*01d0*/  LOP3.LUT R7, R0, 0xfffffffc, RZ, 0xc0, !PT ;  /* 0xfffffffc00077812 */ /* 0x000fc800078ec0ff */
[----:B------:R-:W-:-:S05]  /*01e0*/  IADD3 R6, R6, -R7, RZ ;  /* 0x8000000706067210 */ /* 0x000fca0007ffe0ff */
[----:B--2---:R-:W-:-:S05]  /*01f0*/  IMAD.WIDE R4, R6, 0x8, R4 ;  /* 0x0000000806047825 */ /* 0x004fca00078e0204 */
[----:B------:R2:W3:Y:S01]  /*0200*/  @!P0 LDG.E.EL.64 R24, desc[UR4][R4.64] ;  /* 0x0000000404188981 */ /* 0x0004e2000c2e1b00 */
[----:B----4-:R-:W-:-:S05]  /*0210*/  IMAD.WIDE R8, R28, 0x8, R8 ;  /* 0x000000081c087825 */ /* 0x010fca00078e0208 */
[----:B------:R4:W3:Y:S01]  /*0220*/  @!P0 LDG.E.EL.128 R16, desc[UR4][R8.64] ;  /* 0x0000000408108981 */ /* 0x0008e2000c2e1d00 */
[----:B-----5:R-:W-:-:S05]  /*0230*/  IMAD.WIDE R10, R6, 0x8, R10 ;  /* 0x00000008060a7825 */ /* 0x020fca00078e020a */
[----:B------:R5:W3:Y:S01]  /*0240*/  @!P0 LDG.E.EL.64 R26, desc[UR4][R10.64] ;  /* 0x000000040a1a8981 */ /* 0x000ae2000c2e1b00 */
[----:B0-2---:R-:W-:Y:S01]  /*0250*/  IMAD.WIDE R4, R28, 0x8, R20 ;  /* 0x000000081c047825 */ /* 0x005fe200078e0214 */
[----:B------:R-:W-:Y:S01]  /*0260*/  SHF.R.S32.HI R3, RZ, 0x17, R23 ;  /* 0x00000017ff037819 */ /* 0x000fe20000011417 */
[----:B----4-:R-:W0:Y:S03]  /*0270*/  LDC.64 R8, c[0x0][0x298] ;  /* 0x0000a600ff087b82 */ /* 0x010e260000000a00 */
[----:B------:R2:W4:Y:S01]  /*0280*/  @!P0 LDG.E.EL.128 R12, desc[UR4][R4.64] ;  /* 0x00000004040c8981 */ /* 0x000522000c2e1d00 */
[----:B------:R-:W-:Y:S01]  /*0290*/  SGXT R3, R3, 0x1 ;  /* 0x000000010303781a */ /* 0x000fe20000000200 */
[----:B------:R-:W-:Y:S01]  /*02a0*/  IMAD.MOV.U32 R7, RZ, RZ, RZ ;  /* 0x000000ffff077224 */ /* 0x000fe200078e00ff */
[----:B-----5:R-:W-:Y:S02]  /*02b0*/  CS2R R10, SRZ ;  /* 0x00000000000a7805 */ /* 0x020fe4000001ff00 */
[----:B------:R-:W-:Y:S01]  /*02c0*/  LEA.HI R3, R3, R2, RZ, 0x4 ;  /* 0x0000000203037211 */ /* 0x000fe200078f20ff */
[----:B------:R-:W5:Y:S01]  /*02d0*/  LDC.64 R22, c[0x0][0x2b0] ;  /* 0x0000ac00ff167b82 */ /* 0x000f620000000a00 */
[----:B------:R-:W-:-:S02]  /*02e0*/  IMAD.MOV.U32 R20, RZ, RZ, RZ ;  /* 0x000000ffff147224 */ /* 0x000fc400078e00ff */
[----:B------:R-:W-:Y:S02]  /*02f0*/  SHF.R.S32.HI R31, RZ, 0x4, R3 ;  /* 0x00000004ff1f7819 */ /* 0x000fe40000011403 */
[----:B--2---:R-:W-:Y:S01]  /*0300*/  CS2R R4, SRZ ;  /* 0x0000000000047805 */ /* 0x004fe2000001ff00 */
[----:B------:R-:W-:Y:S01]  /*0310*/  IMAD.MOV.U32 R3, RZ, RZ, RZ ;  /* 0x000000ffff037224 */ /* 0x000fe200078e00ff */
[----:B------:R-:W-:-:S04]  /*0320*/  LEA.HI R0, R31, R31, RZ, 0x2 ;  /* 0x0000001f1f007211 */ /* 0x000fc800078f10ff */
[----:B------:R-:W-:-:S04]  /*0330*/  LOP3.LUT R0, R0, 0xfffffffc, RZ, 0xc0, !PT ;  /* 0xfffffffc00007812 */ /* 0x000fc800078ec0ff */
[----:B------:R-:W-:-:S05]  /*0340*/  IADD3 R21, R31, -R0, RZ ;  /* 0x800000001f157210 */ /* 0x000fca0007ffe0ff */
[----:B-1----:R-:W-:Y:S01]  /*0350*/  IMAD.WIDE R36, R21, 0x4, R36 ;  /* 0x0000000415247825 */ /* 0x002fe200078e0224 */
[----:B------:R-:W-:-:S03]  /*0360*/  HFMA2.MMA R0, -RZ, RZ, 0, 0 ;  /* 0x00000000ff007435 */ /* 0x000fc600000001ff */
[C---:B------:R-:W-:Y:S01]  /*0370*/  IMAD.WIDE R38, R21.reuse, 0x4, R38 ;  /* 0x0000000415267825 */ /* 0x040fe200078e0226 */
[----:B------:R-:W2:Y:S03]  /*0380*/  @!P0 LDG.E.EL R5, desc[UR4][R36.64] ;  /* 0x0000000424058981 */ /* 0x000ea6000c2e1900 */
[C---:B0-----:R-:W-:Y:S01]  /*0390*/  IMAD.WIDE R40, R21.reuse, 0x4, R8 ;  /* 0x0000000415287825 */ /* 0x041fe200078e0208 */
[----:B------:R-:W2:Y:S01]  /*03a0*/  @!P0 LDG.E.EL R3, desc[UR4][R36.64] ;  /* 0x0000000424038981 */ /* 0x000ea2000c2e1900 */
[----:B------:R-:W-:Y:S02]  /*03b0*/  CS2R R8, SRZ ;  /* 0x0000000000087805 */ /* 0x000fe4000001ff00 */
[C---:B---3--:R-:W-:Y:S01]  /*03c0*/  IMAD.WIDE R34, R21.reuse, 0x4, R34 ;  /* 0x0000000415227825 */ /* 0x048fe200078e0222 */
[----:B------:R-:W3:Y:S03]  /*03d0*/  @!P0 LDG.E.EL R7, desc[UR4][R38.64] ;  /* 0x0000000426078981 */ /* 0x000ee6000c2e1900 */
[C---:B------:R-:W-:Y:S01]  /*03e0*/  IMAD.WIDE R32, R21.reuse, 0x4, R32 ;  /* 0x0000000415207825 */ /* 0x040fe200078e0220 */
[----:B------:R-:W2:Y:S03]  /*03f0*/  @!P0 LDG.E.EL R4, desc[UR4][R38.64] ;  /* 0x0000000426048981 */ /* 0x000ea6000c2e1900 */
[----:B-----5:R-:W-:Y:S01]  /*0400*/  IMAD.WIDE R22, R21, 0x4, R22 ;  /* 0x0000000415167825 */ /* 0x020fe200078e0216 */
[----:B------:R-:W5:Y:S04]  /*0410*/  @!P0 LDG.E.EL R8, desc[UR4][R34.64] ;  /* 0x0000000422088981 */ /* 0x000f68000c2e1900 */
[----:B------:R-:W2:Y:S04]  /*0420*/  @!P0 LDG.E.EL R0, desc[UR4][R34.64] ;  /* 0x0000000422008981 */ /* 0x000ea8000c2e1900 */
[----:B------:R-:W2:Y:S04]  /*0430*/  @!P0 LDG.E.EL R10, desc[UR4][R32.64] ;  /* 0x00000004200a8981 */ /* 0x000ea8000c2e1900 */
[----:B------:R0:W2:Y:S04]  /*0440*/  @!P0 LDG.E.EL R9, desc[UR4][R32.64] ;  /* 0x0000000420098981 */ /* 0x0000a8000c2e1900 */
[----:B------:R-:W2:Y:S04]  /*0450*/  @!P0 LDG.E.EL R11, desc[UR4][R40.64] ;  /* 0x00000004280b8981 */ /* 0x000ea8000c2e1900 */
[----:B------:R1:W2:Y:S01]  /*0460*/  @!P0 LDG.E.EL R20, desc[UR4][R40.64] ;  /* 0x0000000428148981 */ /* 0x0002a2000c2e1900 */
[----:B0-----:R-:W0:Y:S01]  /*0470*/  LDC.64 R32, c[0x0][0x278] ;  /* 0x00009e00ff207b82 */ /* 0x001e220000000a00 */
[----:B------:R-:W-:-:S06]  /*0480*/  IMAD.MOV.U32 R37, RZ, RZ, RZ ;  /* 0x000000ffff257224 */ /* 0x000fcc00078e00ff */
[----:B------:R-:W2:Y:S01]  /*0490*/  @!P0 LDG.E.EL R37, desc[UR4][R22.64] ;  /* 0x0000000416258981 */ /* 0x000ea2000c2e1900 */
[----:B------:R-:W-:Y:S01]  /*04a0*/  CS2R R42, SRZ ;  /* 0x00000000002a7805 */ /* 0x000fe2000001ff00 */
[----:B0-----:R-:W-:-:S05]  /*04b0*/  IMAD.WIDE R32, R31, 0x4, R32 ;  /* 0x000000041f207825 */ /* 0x001fca00078e0220 */
[----:B------:R-:W2:Y:S01]  /*04c0*/  @!P0 LDG.E.EL R42, desc[UR4][R32.64] ;  /* 0x00000004202a8981 */ /* 0x000ea2000c2e1900 */
[----:B------:R-:W-:-:S04]  /*04d0*/  SHF.R.U32.HI R29, RZ, 0x1e, R25 ;  /* 0x0000001eff1d7819 */ /* 0x000fc80000011619 */
[----:B------:R-:W-:Y:S02]  /*04e0*/  LOP3.LUT R29, R29, 0x2, RZ, 0xc0, !PT ;  /* 0x000000021d1d7812 */ /* 0x000fe400078ec0ff */
[----:B------:R-:W-:Y:S02]  /*04f0*/  SHF.R.U32.HI R36, RZ, 0x1c, R17 ;  /* 0x0000001cff247819 */ /* 0x000fe40000011611 */
[----:B------:R-:W-:Y:S02]  /*0500*/  IADD3 R30, P1, R24, R29, RZ ;  /* 0x0000001d181e7210 */ /* 0x000fe40007f3e0ff */
[----:B------:R-:W-:Y:S02]  /*0510*/  LEA R29, P2, R16, UR6, 0x2 ;  /* 0x00000006101d7c11 */ /* 0x000fe4000f8410ff */
[----:B------:R-:W-:Y:S01]  /*0520*/  LOP3.LUT R36, R36, 0x8, RZ, 0xc0, !PT ;  /* 0x0000000824247812 */ /* 0x000fe200078ec0ff */
[----:B------:R-:W-:Y:S01]  /*0530*/  IMAD.X R25, RZ, RZ, R25, P1 ;  /* 0x000000ffff197224 */ /* 0x000fe200008e0619 */
[----:B------:R-:W-:-:S02]  /*0540*/  LEA.HI.X R21, R16, UR7, R17, 0x2, P2 ;  /* 0x0000000710157c11 */ /* 0x000fc400090f1411 */
[----:B------:R-:W-:Y:S02]  /*0550*/  IADD3 R36, P1, R36, R29, RZ ;  /* 0x0000001d24247210 */ /* 0x000fe40007f3e0ff */
[C---:B------:R-:W-:Y:S02]  /*0560*/  SHF.L.U64.HI R24, R30.reuse, 0x3, R25 ;  /* 0x000000031e187819 */ /* 0x040fe40000010219 */
[----:B------:R-:W-:Y:S02]  /*0570*/  SHF.L.U32 R25, R30, 0x3, RZ ;  /* 0x000000031e197819 */ /* 0x000fe400000006ff */
[----:B------:R-:W-:Y:S01]  /*0580*/  SHF.R.U32.HI R39, RZ, 0x1e, R27 ;  /* 0x0000001eff277819 */ /* 0x000fe2000001161b */
[----:B------:R-:W-:Y:S01]  /*0590*/  IMAD.X R29, RZ, RZ, R21, P1 ;  /* 0x000000ffff1d7224 */ /* 0x000fe200008e0615 */
[----:B------:R-:W-:Y:S02]  /*05a0*/  IADD3 R34, P1, R25, R36, RZ ;  /* 0x0000002419227210 */ /* 0x000fe40007f3e0ff */
[----:B------:R-:W-:-:S02]  /*05b0*/  LOP3.LUT R39, R39, 0x2, RZ, 0xc0, !PT ;  /* 0x0000000227277812 */ /* 0x000fc400078ec0ff */
[----:B------:R-:W-:Y:S02]  /*05c0*/  SHF.R.U32.HI R30, RZ, 0x1c, R19 ;  /* 0x0000001cff1e7819 */ /* 0x000fe40000011613 */
[----:B------:R-:W-:Y:S02]  /*05d0*/  IADD3.X R35, R24, R29, RZ, P1, !PT ;  /* 0x0000001d18237210 */ /* 0x000fe40000ffe4ff */
[----:B-1----:R-:W-:Y:S02]  /*05e0*/  LEA R41, P1, R18, UR6, 0x2 ;  /* 0x0000000612297c11 */ /* 0x002fe4000f8210ff */
[----:B------:R-:W-:Y:S02]  /*05f0*/  IADD3 R26, P2, R26, R39, RZ ;  /* 0x000000271a1a7210 */ /* 0x000fe40007f5e0ff */
[----:B------:R-:W-:Y:S02]  /*0600*/  CS2R R16, SRZ ;  /* 0x0000000000107805 */ /* 0x000fe4000001ff00 */
[----:B------:R-:W-:-:S02]  /*0610*/  LOP3.LUT R30, R30, 0x8, RZ, 0xc0, !PT ;  /* 0x000000081e1e7812 */ /* 0x000fc400078ec0ff */
[----:B------:R-:W-:Y:S01]  /*0620*/  LEA.HI.X R38, R18, UR7, R19, 0x2, P1 ;  /* 0x0000000712267c11 */ /* 0x000fe200088f1413 */
[----:B------:R-:W-:Y:S01]  /*0630*/  IMAD.X R27, RZ, RZ, R27, P2 ;  /* 0x000000ffff1b7224 */ /* 0x000fe200010e061b */
[----:B------:R-:W-:Y:S01]  /*0640*/  IADD3 R40, P1, R30, R41, RZ ;  /* 0x000000291e287210 */ /* 0x000fe20007f3e0ff */
[C---:B------:R-:W-:Y:S01]  /*0650*/  IMAD.SHL.U32 R19, R26.reuse, 0x8, RZ ;  /* 0x000000081a137824 */ /* 0x040fe200078e00ff */
[----:B------:R0:W3:Y:S02]  /*0660*/  @!P0 LDG.E.EL R16, desc[UR4][R22.64] ;  /* 0x0000000416108981 */ /* 0x0000e4000c2e1900 */
[----:B------:R-:W-:Y:S02]  /*0670*/  SHF.L.U64.HI R18, R26, 0x3, R27 ;  /* 0x000000031a127819 */ /* 0x000fe4000001021b */
[----:B------:R-:W-:Y:S01]  /*0680*/  IADD3.X R41, RZ, R38, RZ, P1, !PT ;  /* 0x00000026ff297210 */ /* 0x000fe20000ffe4ff */
[----:B------:R-:W-:Y:S01]  /*0690*/  IMAD.SHL.U32 R21, R31, 0x4, RZ ;  /* 0x000000041f157824 */ /* 0x000fe200078e00ff */
[----:B0-----:R-:W-:-:S04]  /*06a0*/  IADD3 R22, P3, R19, R40, RZ ;  /* 0x0000002813167210 */ /* 0x001fc80007f7e0ff */
[----:B------:R-:W-:Y:S01]  /*06b0*/  IADD3.X R23, R18, R41, RZ, P3, !PT ;  /* 0x0000002912177210 */ /* 0x000fe20001ffe4ff */
[C---:B------:R-:W-:Y:S01]  /*06c0*/  IMAD.WIDE R34, R21.reuse, 0x4, R34 ;  /* 0x0000000415227825 */ /* 0x040fe200078e0222 */
[----:B------:R-:W-:Y:S02]  /*06d0*/  IADD3 R30, P1, R40, R25, RZ ;  /* 0x00000019281e7210 */ /* 0x000fe40007f3e0ff */
[----:B------:R-:W-:Y:S02]  /*06e0*/  CS2R R38, SRZ ;  /* 0x0000000000267805 */ /* 0x000fe4000001ff00 */
[----:B------:R-:W-:Y:S01]  /*06f0*/  IADD3 R26, P2, R19, R36, RZ ;  /* 0x00000024131a7210 */ /* 0x000fe20007f5e0ff */
[----:B------:R-:W-:Y:S01]  /*0700*/  IMAD.WIDE R22, R21, 0x4, R22 ;  /* 0x0000000415167825 */ /* 0x000fe200078e0216 */
[----:B------:R0:W3:Y:S03]  /*0710*/  @!P0 LDG.E.EL R17, desc[UR4][R34.64] ;  /* 0x0000000422118981 */ /* 0x0000e6000c2e1900 */
[----:B------:R-:W-:Y:S01]  /*0720*/  IMAD.X R31, R41, 0x1, R24, P1 ;  /* 0x00000001291f7824 */ /* 0x000fe200008e0618 */
[----:B----4-:R-:W-:Y:S01]  /*0730*/  LEA R44, P1, R12, UR6, 0x2 ;  /* 0x000000060c2c7c11 */ /* 0x010fe2000f8210ff */
[----:B------:R-:W-:Y:S01]  /*0740*/  IMAD.X R27, R18, 0x1, R29, P2 ;  /* 0x00000001121b7824 */ /* 0x000fe200010e061d */
[----:B------:R1:W4:Y:S01]  /*0750*/  @!P0 LDG.E.EL R38, desc[UR4][R22.64] ;  /* 0x0000000416268981 */ /* 0x000322000c2e1900 */
[----:B------:R-:W-:-:S02]  /*0760*/  SHF.R.U32.HI R29, RZ, 0x1c, R15 ;  /* 0x0000001cff1d7819 */ /* 0x000fc4000001160f */
[--C-:B0-----:R-:W-:Y:S01]  /*0770*/  SHF.R.U32.HI R34, RZ, 0x1c, R13.reuse ;  /* 0x0000001cff227819 */ /* 0x101fe2000001160d */
[----:B------:R-:W-:Y:S01]  /*0780*/  IMAD.MOV.U32 R36, RZ, RZ, RZ ;  /* 0x000000ffff247224 */ /* 0x000fe200078e00ff */
[----:B------:R-:W-:Y:S01]  /*0790*/  LEA.HI.X R41, R12, UR7, R13, 0x2, P1 ;  /* 0x000000070c297c11 */ /* 0x000fe200088f140d */
[----:B-1----:R-:W0:Y:S01]  /*07a0*/  LDC.64 R22, c[0x0][0x218] ;  /* 0x00008600ff167b82 */ /* 0x002e220000000a00 */
[----:B------:R-:W-:Y:S01]  /*07b0*/  LEA R35, P2, R14, UR6, 0x2 ;  /* 0x000000060e237c11 */ /* 0x000fe2000f8410ff */
[----:B------:R-:W-:Y:S01]  /*07c0*/  IMAD.WIDE R30, R21, 0x4, R30 ;  /* 0x00000004151e7825 */ /* 0x000fe200078e021e */
[----:B------:R-:W-:Y:S02]  /*07d0*/  LOP3.LUT R13, R34, 0x8, RZ, 0xc0, !PT ;  /* 0x00000008220d7812 */ /* 0x000fe400078ec0ff */
[----:B------:R-:W-:Y:S01]  /*07e0*/  LOP3.LUT R12, R29, 0x8, RZ, 0xc0, !PT ;  /* 0x000000081d0c7812 */ /* 0x000fe200078ec0ff */
[----:B------:R-:W-:Y:S01]  /*07f0*/  IMAD.MOV.U32 R40, RZ, RZ, RZ ;  /* 0x000000ffff287224 */ /* 0x000fe200078e00ff */
[----:B------:R-:W-:Y:S01]  /*0800*/  LEA.HI.X R15, R14, UR7, R15, 0x2, P2 ;  /* 0x000000070e0f7c11 */ /* 0x000fe200090f140f */
[----:B------:R-:W-:Y:S01]  /*0810*/  IMAD.WIDE R26, R21, 0x4, R26 ;  /* 0x00000004151a7825 */ /* 0x000fe200078e021a */
[----:B------:R-:W-:Y:S01]  /*0820*/  IADD3 R44, P1, R13, R44, RZ ;  /* 0x0000002c0d2c7210 */ /* 0x000fe20007f3e0ff */
[----:B------:R1:W3:Y:S01]  /*0830*/  @!P0 LDG.E.EL R36, desc[UR4][R30.64] ;  /* 0x000000041e248981 */ /* 0x0002e2000c2e1900 */
[----:B------:R-:W-:-:S02]  /*0840*/  IADD3 R14, P2, R12, R35, RZ ;  /* 0x000000230c0e7210 */ /* 0x000fc40007f5e0ff */
[----:B------:R-:W5:Y:S01]  /*0850*/  LDC.64 R34, c[0x0][0x290] ;  /* 0x0000a400ff227b82 */ /* 0x000f620000000a00 */
[----:B------:R1:W3:Y:S01]  /*0860*/  @!P0 LDG.E.EL R40, desc[UR4][R32.64] ;  /* 0x0000000420288981 */ /* 0x0002e2000c2e1900 */
[----:B------:R-:W-:Y:S01]  /*0870*/  IADD3.X R13, RZ, R41, RZ, P1, !PT ;  /* 0x00000029ff0d7210 */ /* 0x000fe20000ffe4ff */
[----:B------:R-:W-:Y:S02]  /*0880*/  IMAD.X R15, RZ, RZ, R15, P2 ;  /* 0x000000ffff0f7224 */ /* 0x000fe400010e060f */
[----:B------:R1:W4:Y:S03]  /*0890*/  @!P0 LDG.E.EL R39, desc[UR4][R26.64] ;  /* 0x000000041a278981 */ /* 0x000326000c2e1900 */
[----:B-1----:R-:W1:Y:S01]  /*08a0*/  LDC.64 R30, c[0x0][0x248] ;  /* 0x00009200ff1e7b82 */ /* 0x002e620000000a00 */
[----:B------:R-:W-:Y:S02]  /*08b0*/  IADD3 R32, P1, R44, R25, RZ ;  /* 0x000000192c207210 */ /* 0x000fe40007f3e0ff */
[----:B------:R-:W-:-:S02]  /*08c0*/  IADD3 R12, P2, R14, R25, RZ ;  /* 0x000000190e0c7210 */ /* 0x000fc40007f5e0ff */
[----:B------:R-:W-:Y:S01]  /*08d0*/  IADD3 R26, P3, R19, R44, RZ ;  /* 0x0000002c131a7210 */ /* 0x000fe20007f7e0ff */
[----:B------:R-:W-:Y:S01]  /*08e0*/  IMAD.X R33, R13, 0x1, R24, P1 ;  /* 0x000000010d217824 */ /* 0x000fe200008e0618 */
[----:B------:R-:W-:-:S03]  /*08f0*/  IADD3 R14, P1, R19, R14, RZ ;  /* 0x0000000e130e7210 */ /* 0x000fc60007f3e0ff */
[----:B------:R-:W-:Y:S02]  /*0900*/  IMAD.X R27, R18, 0x1, R13, P3 ;  /* 0x00000001121b7824 */ /* 0x000fe400018e060d */
[----:B------:R-:W-:Y:S01]  /*0910*/  IMAD.X R13, R15, 0x1, R24, P2 ;  /* 0x000000010f0d7824 */ /* 0x000fe200010e0618 */
[----:B------:R-:W-:Y:S02]  /*0920*/  IADD3.X R15, R18, R15, RZ, P1, !PT ;  /* 0x0000000f120f7210 */ /* 0x000fe40000ffe4ff */
[----:B------:R-:W-:Y:S01]  /*0930*/  CS2R R18, SRZ ;  /* 0x0000000000127805 */ /* 0x000fe2000001ff00 */
[----:B0-----:R-:W-:-:S04]  /*0940*/  IMAD.WIDE R22, R2, 0x4, R22 ;  /* 0x0000000402167825 */ /* 0x001fc800078e0216 */
[----:B------:R-:W-:Y:S01]  /*0950*/  IMAD.MOV.U32 R41, RZ, RZ, RZ ;  /* 0x000000ffff297224 */ /* 0x000fe200078e00ff */
[----:B------:R-:W4:Y:S01]  /*0960*/  @!P0 LDG.E.64 R18, desc[UR4][R22.64] ;  /* 0x0000000416128981 */ /* 0x000f22000c1e1b00 */
[----:B------:R-:W-:Y:S01]  /*0970*/  IMAD.WIDE R26, R21, 0x4, R26 ;  /* 0x00000004151a7825 */ /* 0x000fe200078e021a */
[----:B------:R-:W-:-:S03]  /*0980*/  CS2R R24, SRZ ;  /* 0x0000000000187805 */ /* 0x000fc6000001ff00 */
[C---:B-----5:R-:W-:Y:S01]  /*0990*/  IMAD.WIDE R34, R28.reuse, 0x4, R34 ;  /* 0x000000041c227825 */ /* 0x060fe200078e0222 */
[----:B------:R0:W5:Y:S03]  /*09a0*/  @!P0 LDG.E.EL R41, desc[UR4][R26.64] ;  /* 0x000000041a298981 */ /* 0x000166000c2e1900 */
[----:B-1----:R-:W-:Y:S01]  /*09b0*/  IMAD.WIDE R28, R28, 0x4, R30 ;  /* 0x000000041c1c7825 */ /* 0x002fe200078e021e */
[----:B------:R-:W5:Y:S01]  /*09c0*/  @!P0 LDG.E.EL.64 R24, desc[UR4][R34.64] ;  /* 0x0000000422188981 */ /* 0x000f62000c2e1b00 */
[----:B------:R-:W1:Y:S01]  /*09d0*/  LDC.64 R30, c[0x0][0x258] ;  /* 0x00009600ff1e7b82 */ /* 0x000e620000000a00 */
[----:B------:R-:W-:-:S07]  /*09e0*/  MOV R44, RZ ;  /* 0x000000ff002c7202 */ /* 0x000fce0000000f00 */
[----:B0-----:R-:W0:Y:S01]  /*09f0*/  LDC.64 R26, c[0x0][0x2c0] ;  /* 0x0000b000ff1a7b82 */ /* 0x001e220000000a00 */
[----:B------:R-:W-:-:S04]  /*0a00*/  IMAD.WIDE R32, R21, 0x4, R32 ;  /* 0x0000000415207825 */ /* 0x000fc800078e0220 */
[C---:B------:R-:W-:Y:S01]  /*0a10*/  IMAD.WIDE R12, R21.reuse, 0x4, R12 ;  /* 0x00000004150c7825 */ /* 0x040fe200078e020c */
[----:B------:R2:W5:Y:S03]  /*0a20*/  @!P0 LDG.E.EL R44, desc[UR4][R32.64] ;  /* 0x00000004202c8981 */ /* 0x000566000c2e1900 */
[----:B------:R-:W-:Y:S01]  /*0a30*/  IMAD.WIDE R14, R21, 0x4, R14 ;  /* 0x00000004150e7825 */ /* 0x000fe200078e020e */
[----:B------:R-:W5:Y:S03]  /*0a40*/  @!P0 LDG.E.EL R43, desc[UR4][R12.64] ;  /* 0x000000040c2b8981 */ /* 0x000f66000c2e1900 */
[----:B------:R-:W-:Y:S01]  /*0a50*/  IMAD.MOV.U32 R21, RZ, RZ, RZ ;  /* 0x000000ffff157224 */ /* 0x000fe200078e00ff */
[----:B--2---:R-:W-:-:S05]  /*0a60*/  CS2R R32, SRZ ;  /* 0x0000000000207805 */ /* 0x004fca000001ff00 */
[----:B------:R-:W2:Y:S04]  /*0a70*/  @!P0 LDG.E.EL R21, desc[UR4][R14.64] ;  /* 0x000000040e158981 */ /* 0x000ea8000c2e1900 */
[----:B------:R0:W2:Y:S02]  /*0a80*/  @!P0 LDG.E.EL.64 R32, desc[UR4][R28.64] ;  /* 0x000000041c208981 */ /* 0x0000a4000c2e1b00 */
[----:B0-----:R-:W-:-:S04]  /*0a90*/  IMAD.WIDE R26, R6, 0x4, R26 ;  /* 0x00000004061a7825 */ /* 0x001fc800078e021a */
[----:B-1----:R-:W-:Y:S01]  /*0aa0*/  IMAD.WIDE R30, R6, 0x4, R30 ;  /* 0x00000004061e7825 */ /* 0x002fe200078e021e */
[----:B------:R-:W-:-:S03]  /*0ab0*/  HFMA2.MMA R28, -RZ, RZ, 0, 0 ;  /* 0x00000000ff1c7435 */ /* 0x000fc600000001ff */
[----:B------:R-:W-:Y:S01]  /*0ac0*/  IMAD.MOV.U32 R6, RZ, RZ, RZ ;  /* 0x000000ffff067224 */ /* 0x000fe200078e00ff */
[----:B------:R-:W-:-:S05]  /*0ad0*/  CS2R R34, SRZ ;  /* 0x0000000000227805 */ /* 0x000fca000001ff00 */
[----:B------:R-:W2:Y:S04]  /*0ae0*/  @!P0 LDG.E.EL R6, desc[UR4][R30.64] ;  /* 0x000000041e068981 */ /* 0x000ea8000c2e1900 */
[----:B------:R-:W2:Y:S04]  /*0af0*/  @!P0 LDG.E.EL R28, desc[UR4][R30.64] ;  /* 0x000000041e1c8981 */ /* 0x000ea8000c2e1900 */
[----:B------:R-:W2:Y:S04]  /*0b00*/  @!P0 LDG.E.EL R34, desc[UR4][R26.64] ;  /* 0x000000041a228981 */ /* 0x000ea8000c2e1900 */
[----:B------:R0:W2:Y:S01]  /*0b10*/  @!P0 LDG.E.EL R35, desc[UR4][R26.64] ;  /* 0x000000041a238981 */ /* 0x0000a2000c2e1900 */
[----:B------:R-:W-:Y:S01]  /*0b20*/  FADD R8, R8, 9.9999997473787516356e-06 ;  /* 0x3727c5ac08087421 */ /* 0x000fe20000000000 */
[----:B------:R-:W-:-:S03]  /*0b30*/  FADD R0, R0, 9.9999997473787516356e-06 ;  /* 0x3727c5ac00007421 */ /* 0x000fc60000000000 */
[----:B------:R-:W1:Y:S08]  /*0b40*/  MUFU.SQRT R12, R8 ;  /* 0x00000008000c7308 */ /* 0x000e700000002000 */
[----:B------:R-:W0:Y:S01]  /*0b50*/  MUFU.SQRT R13, R0 ;  /* 0x00000000000d7308 */ /* 0x000e220000002000 */
[C---:B-1----:R-:W-:Y:S02]  /*0b60*/  FSETP.GT.AND P1, PT, R12.reuse, 8.50705917302346158658e+37, PT ;  /* 0x7e8000000c00780b */ /* 0x042fe40003f24000 */
[----:B------:R-:W-:-:S02]  /*0b70*/  FSETP.GEU.AND P3, PT, R12, 1.175494350822287508e-38, PT ;  /* 0x008000000c00780b */ /* 0x000fc40003f6e000 */
[C---:B0-----:R-:W-:Y:S02]  /*0b80*/  FSETP.GT.AND P2, PT, R13.reuse, 8.50705917302346158658e+37, PT ;  /* 0x7e8000000d00780b */ /* 0x041fe40003f44000 */
[----:B------:R-:W-:-:S07]  /*0b90*/  FSETP.GEU.AND P4, PT, R13, 1.175494350822287508e-38, PT ;  /* 0x008000000d00780b */ /* 0x000fce0003f8e000 */
[----:B------:R-:W-:-:S04]  /*0ba0*/  @P1 FMUL R12, R12, 0.25 ;  /* 0x3e8000000c0c1820 */ /* 0x000fc80000400000 */
[----:B------:R-:W-:Y:S01]  /*0bb0*/  @!P3 FMUL R12, R12, 16777216 ;  /* 0x4b8000000c0cb820 */ /* 0x000fe20000400000 */
[----:B------:R-:W-:-:S05]  /*0bc0*/  @P2 FMUL R13, R13, 0.25 ;  /* 0x3e8000000d0d2820 */ /* 0x000fca0000400000 */
[----:B------:R-:W0:Y:S01]  /*0bd0*/  MUFU.RCP R12, R12 ;  /* 0x0000000c000c7308 */ /* 0x000e220000001000 */
[----:B------:R-:W-:Y:S01]  /*0be0*/  @!P4 FMUL R13, R13, 16777216 ;  /* 0x4b8000000d0dc820 */ /* 0x000fe20000400000 */
[----:B------:R-:W-:-:S06]  /*0bf0*/  MOV R27, 0x3e800000 ;  /* 0x3e800000001b7802 */ /* 0x000fcc0000000f00 */
[----:B------:R-:W1:Y:S01]  /*0c00*/  MUFU.RCP R8, R13 ;  /* 0x0000000d00087308 */ /* 0x000e620000001000 */
[C---:B------:R-:W-:Y:S02]  /*0c10*/  FSEL R15, R27.reuse, 1, P1 ;  /* 0x3f8000001b0f7808 */ /* 0x040fe40000800000 */
[----:B------:R-:W-:-:S03]  /*0c20*/  FSEL R27, R27, 1, P2 ;  /* 0x3f8000001b1b7808 */ /* 0x000fc60001000000 */
[----:B------:R-:W-:Y:S02]  /*0c30*/  @!P3 FMUL R15, R15, 16777216 ;  /* 0x4b8000000f0fb820 */ /* 0x000fe40000400000 */
[----:B------:R-:W-:Y:S02]  /*0c40*/  @!P4 FMUL R27, R27, 16777216 ;  /* 0x4b8000001b1bc820 */ /* 0x000fe40000400000 */
[----:B0-----:R-:W-:Y:S01]  /*0c50*/  FMUL R0, R12, R15 ;  /* 0x0000000f0c007220 */ /* 0x001fe20000400000 */
[----:B------:R-:W-:Y:S01]  /*0c60*/  FADD R42, R3, R42 ;  /* 0x0000002a032a7221 */ /* 0x000fe20000000000 */
[----:B-1----:R-:W-:Y:S01]  /*0c70*/  FMUL R8, R8, R27 ;  /* 0x0000001b08087220 */ /* 0x002fe20000400000 */
[----:B---3--:R-:W-:Y:S01]  /*0c80*/  FADD R15, R5, R40 ;  /* 0x00000028050f7221 */ /* 0x008fe20000000000 */
[----:B----4-:R-:W-:Y:S01]  /*0c90*/  FADD R19, R4, R19 ;  /* 0x0000001304137221 */ /* 0x010fe20000000000 */
[----:B------:R-:W-:Y:S02]  /*0ca0*/  FADD R18, R7, R18 ;  /* 0x0000001207127221 */ /* 0x000fe40000000000 */
[----:B------:R-:W-:Y:S01]  /*0cb0*/  FADD R4, R15, -R15 ;  /* 0x8000000f0f047221 */ /* 0x000fe20000000000 */
[----:B------:R-:W-:Y:S01]  /*0cc0*/  FADD R5, R19, -R20 ;  /* 0x8000001413057221 */ /* 0x000fe20000000000 */
[----:B------:R-:W-:-:S03]  /*0cd0*/  FADD R11, R18, -R11 ;  /* 0x8000000b120b7221 */ /* 0x000fc60000000000 */
[----:B------:R-:W-:Y:S01]  /*0ce0*/  FMUL R5, R5, R8 ;  /* 0x0000000805057220 */ /* 0x000fe20000400000 */
[----:B-----5:R-:W-:Y:S01]  /*0cf0*/  FFMA R3, R4, R24, R15 ;  /* 0x0000001804037223 */ /* 0x020fe2000000000f */
[----:B------:R-:W-:Y:S02]  /*0d00*/  FMUL R4, R11, R0 ;  /* 0x000000000b047220 */ /* 0x000fe40000400000 */
[----:B------:R-:W-:Y:S02]  /*0d10*/  FFMA R16, R5, R9, R16 ;  /* 0x0000000905107223 */ /* 0x000fe40000000010 */
[----:B------:R-:W0:Y:S01]  /*0d20*/  LDC.64 R8, c[0x0][0x210] ;  /* 0x00008400ff087b82 */ /* 0x000e220000000a00 */
[----:B------:R-:W-:Y:S01]  /*0d30*/  FFMA R10, R4, R10, R37 ;  /* 0x0000000a040a7223 */ /* 0x000fe20000000025 */
[----:B------:R-:W-:Y:S01]  /*0d40*/  FADD R7, R42, -R42 ;  /* 0x8000002a2a077221 */ /* 0x000fe20000000000 */
[----:B------:R-:W-:-:S03]  /*0d50*/  FSETP.GTU.AND P2, PT, R16, RZ, PT ;  /* 0x000000ff1000720b */ /* 0x000fc60003f4c000 */
[----:B------:R-:W-:Y:S01]  /*0d60*/  FSETP.GTU.AND P1, PT, R10, RZ, PT ;  /* 0x000000ff0a00720b */ /* 0x000fe20003f2c000 */
[----:B------:R-:W-:Y:S01]  /*0d70*/  FFMA R12, R7, R25, R42 ;  /* 0x00000019070c7223 */ /* 0x000fe2000000002a */
[----:B------:R-:W1:Y:S01]  /*0d80*/  LDC.64 R4, c[0x0][0x220] ;  /* 0x00008800ff047b82 */ /* 0x000e620000000a00 */
[----:B------:R-:W-:Y:S02]  /*0d90*/  FSEL R16, R16, RZ, P2 ;  /* 0x000000ff10107208 */ /* 0x000fe40001000000 */
[----:B------:R-:W-:Y:S01]  /*0da0*/  FSEL R7, R10, RZ, P1 ;  /* 0x000000ff0a077208 */ /* 0x000fe20000800000 */
[----:B------:R-:W-:Y:S01]  /*0db0*/  FADD R44, R44, -R17 ;  /* 0x800000112c2c7221 */ /* 0x000fe20000000000 */
[----:B------:R-:W-:Y:S01]  /*0dc0*/  FADD R0, R41, -R39 ;  /* 0x8000002729007221 */ /* 0x000fe20000000000 */
[----:B------:R-:W-:Y:S01]  /*0dd0*/  FADD R43, R43, -R36 ;  /* 0x800000242b2b7221 */ /* 0x000fe20000000000 */
[----:B------:R-:W-:Y:S02]  /*0de0*/  FSETP.GEU.AND P3, PT, R7, 6, PT ;  /* 0x40c000000700780b */ /* 0x000fe40003f6e000 */
[----:B------:R-:W-:Y:S01]  /*0df0*/  FSETP.GEU.AND P4, PT, R16, 6, PT ;  /* 0x40c000001000780b */ /* 0x000fe20003f8e000 */
[----:B--2---:R-:W-:Y:S01]  /*0e00*/  FADD R21, R21, -R38 ;  /* 0x8000002615157221 */ /* 0x004fe20000000000 */
[-C--:B------:R-:W-:Y:S01]  /*0e10*/  FFMA R17, R44, R32.reuse, R17 ;  /* 0x000000202c117223 */ /* 0x080fe20000000011 */
[----:B------:R-:W-:Y:S01]  /*0e20*/  FFMA R0, R0, R32, R39 ;  /* 0x0000002000007223 */ /* 0x000fe20000000027 */
[-C--:B------:R-:W-:Y:S01]  /*0e30*/  FFMA R43, R43, R33.reuse, R36 ;  /* 0x000000212b2b7223 */ /* 0x080fe20000000024 */
[----:B------:R-:W-:-:S02]  /*0e40*/  FFMA R38, R21, R33, R38 ;  /* 0x0000002115267223 */ /* 0x000fc40000000026 */
[----:B------:R-:W-:Y:S02]  /*0e50*/  FADD R0, -R17, R0 ;  /* 0x0000000011007221 */ /* 0x000fe40000000100 */
[----:B------:R-:W-:Y:S01]  /*0e60*/  FADD R38, -R43, R38 ;  /* 0x000000262b267221 */ /* 0x000fe20000000100 */
[----:B------:R-:W-:Y:S01]  /*0e70*/  FSETP.NAN.AND P1, PT, R7, R7, PT ;  /* 0x000000070700720b */ /* 0x000fe20003f28000 */
[----:B------:R-:W-:Y:S01]  /*0e80*/  FADD R14, R3, -R3 ;  /* 0x80000003030e7221 */ /* 0x000fe20000000000 */
[----:B------:R-:W-:Y:S01]  /*0e90*/  FSETP.NAN.AND P2, PT, R16, R16, PT ;  /* 0x000000101000720b */ /* 0x000fe20003f48000 */
[----:B0-----:R-:W-:-:S04]  /*0ea0*/  IMAD.WIDE R8, R2, 0x4, R8 ;  /* 0x0000000402087825 */ /* 0x001fc800078e0208 */
[----:B------:R-:W-:Y:S01]  /*0eb0*/  FADD R11, R12, -R12 ;  /* 0x8000000c0c0b7221 */ /* 0x000fe20000000000 */
[----:B------:R-:W-:Y:S01]  /*0ec0*/  @P3 FSEL R7, R7, 6, P1 ;  /* 0x40c0000007073808 */ /* 0x000fe20000800000 */
[----:B------:R-:W-:Y:S01]  /*0ed0*/  FFMA R29, R38, R6, R43 ;  /* 0x00000006261d7223 */ /* 0x000fe2000000002b */
[----:B------:R-:W-:Y:S01]  /*0ee0*/  FFMA R28, R0, R28, R17 ;  /* 0x0000001c001c7223 */ /* 0x000fe20000000011 */
[----:B------:R-:W-:Y:S01]  /*0ef0*/  @P4 FSEL R16, R16, 6, P2 ;  /* 0x40c0000010104808 */ /* 0x000fe20001000000 */
[----:B------:R-:W-:-:S03]  /*0f00*/  FFMA R3, R14, R34, R3 ;  /* 0x000000220e037223 */ /* 0x000fc60000000003 */
[----:B------:R0:W-:Y:S01]  /*0f10*/  @!P0 STG.E.64 desc[UR4][R8.64], R28 ;  /* 0x0000001c08008986 */ /* 0x0001e2000c101b04 */
[----:B------:R-:W-:-:S03]  /*0f20*/  FFMA R12, R11, R35, R12 ;  /* 0x000000230b0c7223 */ /* 0x000fc6000000000c */
[----:B------:R0:W-:Y:S01]  /*0f30*/  @!P0 STG.E.64 desc[UR4][R22.64], R18 ;  /* 0x0000001216008986 */ /* 0x0001e2000c101b04 */
[----:B------:R-:W-:Y:S01]  /*0f40*/  FFMA R6, R28, R7, R3 ;  /* 0x000000071c067223 */ /* 0x000fe20000000003 */
[----:B-1----:R-:W-:-:S04]  /*0f50*/  IMAD.WIDE R4, R2, 0x4, R4 ;  /* 0x0000000402047825 */ /* 0x002fc800078e0204 */
[----:B------:R-:W-:Y:S01]  /*0f60*/  FFMA R7, R29, R16, R12 ;  /* 0x000000101d077223 */ /* 0x000fe2000000000c */
[----:B0-----:R-:W-:Y:S06]  /*0f70*/  @P0 EXIT ;  /* 0x000000000000094d */ /* 0x001fec0003800000 */
[----:B------:R-:W-:Y:S01]  /*0f80*/  STG.E.64 desc[UR4][R4.64], R6 ;  /* 0x0000000604007986 */ /* 0x000fe2000c101b04 */
[----:B------:R-:W-:Y:S05]  /*0f90*/  EXIT ;  /* 0x000000000000794d */ /* 0x000fea0003800000 */
.L_x_0:
[----:B------:R-:W-:-:S00]  /*0fa0*/  BRA `(.L_x_0) ;  /* 0xfffffffc00fc7947 */ /* 0x000fc0000383ffff */
[----:B------:R-:W-:-:S00]  /*0fb0*/  NOP ;  /* 0x0000000000007918 */ /* 0x000fc00000000000 */
        /* <DEDUP_REMOVED lines=12> */
.L_x_1:


//--------------------- .nv.global.init           --------------------------
	.section	.nv.global.init,"aw",@progbits
.nv.global.init:
	.type		_$_str,@object
	.size		_$_str,(_$_str_$_2 - _$_str)
_$_str:
        /*0000*/ 	.byte	0x5f, 0x5f, 0x43, 0x55, 0x44, 0x41, 0x5f, 0x46, 0x54, 0x5a, 0x00
	.type		_$_str_$_2,@object
	.size		_$_str_$_2,(.L_1 - _$_str_$_2)
_$_str_$_2:
        /*000b*/ 	.byte	0x5f, 0x5f, 0x43, 0x55, 0x44, 0x41, 0x5f, 0x50, 0x52, 0x45, 0x43, 0x5f, 0x53, 0x51, 0x52, 0x54
        /*001b*/ 	.byte	0x00
.L_1:


//--------------------- .nv.constant0.triton_poi_fused__native_batch_norm_legit_no_training__unsafe_index_add_convolution_hardtanh_mul_sub_14 --------------------------
	.section	.nv.constant0.triton_poi_fused__native_batch_norm_legit_no_training__unsafe_index_add_convolution_hardtanh_mul_sub_14,"a",@progbits
	.sectionflags	@""
	.align	4
.nv.constant0.triton_poi_fused__native_batch_norm_legit_no_training__unsafe_index_add_convolution_hardtanh_mul_sub_14:
	.zero		716
